//
// Generated by NVIDIA NVVM Compiler
//
// Compiler Build ID: CL-36424714
// Cuda compilation tools, release 13.0, V13.0.88
// Based on NVVM 20.0.0
//

.version 9.0
.target sm_100
.address_size 64

	// .globl	_Z19colorTiles_nosharedPPjP5uint2S2_jiiiiii

.visible .entry _Z19colorTiles_nosharedPPjP5uint2S2_jiiiiii(
	.param .u64 .ptr .align 1 _Z19colorTiles_nosharedPPjP5uint2S2_jiiiiii_param_0,
	.param .u64 .ptr .align 1 _Z19colorTiles_nosharedPPjP5uint2S2_jiiiiii_param_1,
	.param .u64 .ptr .align 1 _Z19colorTiles_nosharedPPjP5uint2S2_jiiiiii_param_2,
	.param .u32 _Z19colorTiles_nosharedPPjP5uint2S2_jiiiiii_param_3,
	.param .u32 _Z19colorTiles_nosharedPPjP5uint2S2_jiiiiii_param_4,
	.param .u32 _Z19colorTiles_nosharedPPjP5uint2S2_jiiiiii_param_5,
	.param .u32 _Z19colorTiles_nosharedPPjP5uint2S2_jiiiiii_param_6,
	.param .u32 _Z19colorTiles_nosharedPPjP5uint2S2_jiiiiii_param_7,
	.param .u32 _Z19colorTiles_nosharedPPjP5uint2S2_jiiiiii_param_8,
	.param .u32 _Z19colorTiles_nosharedPPjP5uint2S2_jiiiiii_param_9
)
{


	ret;

}
	// .globl	_Z21countSubnets_nosharedPPjS_iiii
.visible .entry _Z21countSubnets_nosharedPPjS_iiii(
	.param .u64 .ptr .align 1 _Z21countSubnets_nosharedPPjS_iiii_param_0,
	.param .u64 .ptr .align 1 _Z21countSubnets_nosharedPPjS_iiii_param_1,
	.param .u32 _Z21countSubnets_nosharedPPjS_iiii_param_2,
	.param .u32 _Z21countSubnets_nosharedPPjS_iiii_param_3,
	.param .u32 _Z21countSubnets_nosharedPPjS_iiii_param_4,
	.param .u32 _Z21countSubnets_nosharedPPjS_iiii_param_5
)
{


	ret;

}


// ===== COMPILED SASS (sm_100) =====

	.target	sm_100

	.elftype	@"ET_EXEC"


//--------------------- .note.nv.tkinfo           --------------------------
	.section	.note.nv.tkinfo,"",@"SHT_NOTE"
	.sectionflags	@"SHF_NOTE_NV_TKINFO"
	.tkinfo
        /*0018*/ 	.word	0x00000002
        /*0030*/ 	.string	""
        /*0030*/ 	.string	"ptxas"
        /*0030*/ 	.string	"Cuda compilation tools, release 13.0, V13.0.88"
        /*0030*/ 	.string	"Build cuda_13.0.r13.0/compiler.36424714_0"
        /*0030*/ 	.string	"-arch sm_100 -m 64 "



//--------------------- .note.nv.cuinfo           --------------------------
	.section	.note.nv.cuinfo,"",@"SHT_NOTE"
	.sectionflags	@"SHF_NOTE_NV_CUINFO"
        /*0018*/ 	.short	0x0002
        /*001a*/ 	.short	0x0064
        /*001c*/ 	.short	0x0082
	.zero		2


//--------------------- .nv.info                  --------------------------
	.section	.nv.info,"",@"SHT_CUDA_INFO"
	.align	4


	//----- nvinfo : EIATTR_REGCOUNT
	.align		4
        /*0000*/ 	.byte	0x04, 0x2f
        /*0002*/ 	.short	(.L_1 - .L_0)
	.align		4
.L_0:
        /*0004*/ 	.word	index@(_Z19colorTiles_nosharedPPjP5uint2S2_jiiiiii)
        /*0008*/ 	.word	0x00000004


	//----- nvinfo : EIATTR_FRAME_SIZE
	.align		4
.L_1:
        /*000c*/ 	.byte	0x04, 0x11
        /*000e*/ 	.short	(.L_3 - .L_2)
	.align		4
.L_2:
        /*0010*/ 	.word	index@(_Z19colorTiles_nosharedPPjP5uint2S2_jiiiiii)
        /*0014*/ 	.word	0x00000000


	//----- nvinfo : EIATTR_REGCOUNT
	.align		4
.L_3:
        /*0018*/ 	.byte	0x04, 0x2f
        /*001a*/ 	.short	(.L_5 - .L_4)
	.align		4
.L_4:
        /*001c*/ 	.word	index@(_Z21countSubnets_nosharedPPjS_iiii)
        /*0020*/ 	.word	0x00000004


	//----- nvinfo : EIATTR_FRAME_SIZE
	.align		4
.L_5:
        /*0024*/ 	.byte	0x04, 0x11
        /*0026*/ 	.short	(.L_7 - .L_6)
	.align		4
.L_6:
        /*0028*/ 	.word	index@(_Z21countSubnets_nosharedPPjS_iiii)
        /*002c*/ 	.word	0x00000000


	//----- nvinfo : EIATTR_MIN_STACK_SIZE
	.align		4
.L_7:
        /*0030*/ 	.byte	0x04, 0x12
        /*0032*/ 	.short	(.L_9 - .L_8)
	.align		4
.L_8:
        /*0034*/ 	.word	index@(_Z21countSubnets_nosharedPPjS_iiii)
        /*0038*/ 	.word	0x00000000


	//----- nvinfo : EIATTR_MIN_STACK_SIZE
	.align		4
.L_9:
        /*003c*/ 	.byte	0x04, 0x12
        /*003e*/ 	.short	(.L_11 - .L_10)
	.align		4
.L_10:
        /*0040*/ 	.word	index@(_Z19colorTiles_nosharedPPjP5uint2S2_jiiiiii)
        /*0044*/ 	.word	0x00000000
.L_11:


//--------------------- .nv.compat                --------------------------
	.section	.nv.compat,"",@"SHT_CUDA_COMPAT_INFO"
	.align	4
        /*0000*/ 	.byte	0x02, 0x09, 0x00, 0x00, 0x02, 0x02, 0x01, 0x00, 0x02, 0x05, 0x05, 0x00, 0x03, 0x07, 0x01, 0x01
        /*0010*/ 	.byte	0x02, 0x03, 0x00, 0x00, 0x02, 0x06, 0x01, 0x00, 0x04, 0x0b, 0x08, 0x00, 0x09, 0x00, 0x00, 0x00
        /*0020*/ 	.byte	0x00, 0x00, 0x00, 0x00


//--------------------- .nv.info._Z21countSubnets_nosharedPPjS_iiii --------------------------
	.section	.nv.info._Z21countSubnets_nosharedPPjS_iiii,"",@"SHT_CUDA_INFO"
	.sectionflags	@""
	.align	4


	//----- nvinfo : EIATTR_CUDA_API_VERSION
	.align		4
        /*0000*/ 	.byte	0x04, 0x37
        /*0002*/ 	.short	(.L_13 - .L_12)
.L_12:
        /*0004*/ 	.word	0x00000082


	//----- nvinfo : EIATTR_KPARAM_INFO
	.align		4
.L_13:
        /*0008*/ 	.byte	0x04, 0x17
        /*000a*/ 	.short	(.L_15 - .L_14)
.L_14:
        /*000c*/ 	.word	0x00000000
        /*0010*/ 	.short	0x0005
        /*0012*/ 	.short	0x001c
        /*0014*/ 	.byte	0x00, 0xf0, 0x11, 0x00


	//----- nvinfo : EIATTR_KPARAM_INFO
	.align		4
.L_15:
        /*0018*/ 	.byte	0x04, 0x17
        /*001a*/ 	.short	(.L_17 - .L_16)
.L_16:
        /*001c*/ 	.word	0x00000000
        /*0020*/ 	.short	0x0004
        /*0022*/ 	.short	0x0018
        /*0024*/ 	.byte	0x00, 0xf0, 0x11, 0x00


	//----- nvinfo : EIATTR_KPARAM_INFO
	.align		4
.L_17:
        /*0028*/ 	.byte	0x04, 0x17
        /*002a*/ 	.short	(.L_19 - .L_18)
.L_18:
        /*002c*/ 	.word	0x00000000
        /*0030*/ 	.short	0x0003
        /*0032*/ 	.short	0x0014
        /*0034*/ 	.byte	0x00, 0xf0, 0x11, 0x00


	//----- nvinfo : EIATTR_KPARAM_INFO
	.align		4
.L_19:
        /*0038*/ 	.byte	0x04, 0x17
        /*003a*/ 	.short	(.L_21 - .L_20)
.L_20:
        /*003c*/ 	.word	0x00000000
        /*0040*/ 	.short	0x0002
        /*0042*/ 	.short	0x0010
        /*0044*/ 	.byte	0x00, 0xf0, 0x11, 0x00


	//----- nvinfo : EIATTR_KPARAM_INFO
	.align		4
.L_21:
        /*0048*/ 	.byte	0x04, 0x17
        /*004a*/ 	.short	(.L_23 - .L_22)
.L_22:
        /*004c*/ 	.word	0x00000000
        /*0050*/ 	.short	0x0001
        /*0052*/ 	.short	0x0008
        /*0054*/ 	.byte	0x00, 0xf5, 0x21, 0x00


	//----- nvinfo : EIATTR_KPARAM_INFO
	.align		4
.L_23:
        /*0058*/ 	.byte	0x04, 0x17
        /*005a*/ 	.short	(.L_25 - .L_24)
.L_24:
        /*005c*/ 	.word	0x00000000
        /*0060*/ 	.short	0x0000
        /*0062*/ 	.short	0x0000
        /*0064*/ 	.byte	0x00, 0xf5, 0x21, 0x00


	//----- nvinfo : EIATTR_SPARSE_MMA_MASK
	.align		4
.L_25:
        /*0068*/ 	.byte	0x03, 0x50
        /*006a*/ 	.short	0x0000


	//----- nvinfo : EIATTR_MAXREG_COUNT
	.align		4
        /*006c*/ 	.byte	0x03, 0x1b
        /*006e*/ 	.short	0x00ff


	//----- nvinfo : EIATTR_MERCURY_ISA_VERSION
	.align		4
        /*0070*/ 	.byte	0x03, 0x5f
        /*0072*/ 	.short	0x0101


	//----- nvinfo : EIATTR_VRC_CTA_INIT_COUNT
	.align		4
        /*0074*/ 	.byte	0x02, 0x4a
	.zero		1
	.zero		1


	//----- nvinfo : EIATTR_EXIT_INSTR_OFFSETS
	.align		4
        /*0078*/ 	.byte	0x04, 0x1c
        /*007a*/ 	.short	(.L_27 - .L_26)


	//   ....[0]....
.L_26:
        /*007c*/ 	.word	0x00000010


	//----- nvinfo : EIATTR_CBANK_PARAM_SIZE
	.align		4
.L_27:
        /*0080*/ 	.byte	0x03, 0x19
        /*0082*/ 	.short	0x0020


	//----- nvinfo : EIATTR_PARAM_CBANK
	.align		4
        /*0084*/ 	.byte	0x04, 0x0a
        /*0086*/ 	.short	(.L_29 - .L_28)
	.align		4
.L_28:
        /*0088*/ 	.word	index@(.nv.constant0._Z21countSubnets_nosharedPPjS_iiii)
        /*008c*/ 	.short	0x0380
        /*008e*/ 	.short	0x0020


	//----- nvinfo : EIATTR_SW_WAR
	.align		4
.L_29:
        /*0090*/ 	.byte	0x04, 0x36
        /*0092*/ 	.short	(.L_31 - .L_30)
.L_30:
        /*0094*/ 	.word	0x00000008
.L_31:


//--------------------- .nv.info._Z19colorTiles_nosharedPPjP5uint2S2_jiiiiii --------------------------
	.section	.nv.info._Z19colorTiles_nosharedPPjP5uint2S2_jiiiiii,"",@"SHT_CUDA_INFO"
	.sectionflags	@""
	.align	4


	//----- nvinfo : EIATTR_CUDA_API_VERSION
	.align		4
        /*0000*/ 	.byte	0x04, 0x37
        /*0002*/ 	.short	(.L_33 - .L_32)
.L_32:
        /*0004*/ 	.word	0x00000082


	//----- nvinfo : EIATTR_KPARAM_INFO
	.align		4
.L_33:
        /*0008*/ 	.byte	0x04, 0x17
        /*000a*/ 	.short	(.L_35 - .L_34)
.L_34:
        /*000c*/ 	.word	0x00000000
        /*0010*/ 	.short	0x0009
        /*0012*/ 	.short	0x0030
        /*0014*/ 	.byte	0x00, 0xf0, 0x11, 0x00


	//----- nvinfo : EIATTR_KPARAM_INFO
	.align		4
.L_35:
        /*0018*/ 	.byte	0x04, 0x17
        /*001a*/ 	.short	(.L_37 - .L_36)
.L_36:
        /*001c*/ 	.word	0x00000000
        /*0020*/ 	.short	0x0008
        /*0022*/ 	.short	0x002c
        /*0024*/ 	.byte	0x00, 0xf0, 0x11, 0x00


	//----- nvinfo : EIATTR_KPARAM_INFO
	.align		4
.L_37:
        /*0028*/ 	.byte	0x04, 0x17
        /*002a*/ 	.short	(.L_39 - .L_38)
.L_38:
        /*002c*/ 	.word	0x00000000
        /*0030*/ 	.short	0x0007
        /*0032*/ 	.short	0x0028
        /*0034*/ 	.byte	0x00, 0xf0, 0x11, 0x00


	//----- nvinfo : EIATTR_KPARAM_INFO
	.align		4
.L_39:
        /*0038*/ 	.byte	0x04, 0x17
        /*003a*/ 	.short	(.L_41 - .L_40)
.L_40:
        /*003c*/ 	.word	0x00000000
        /*0040*/ 	.short	0x0006
        /*0042*/ 	.short	0x0024
        /*0044*/ 	.byte	0x00, 0xf0, 0x11, 0x00


	//----- nvinfo : EIATTR_KPARAM_INFO
	.align		4
.L_41:
        /*0048*/ 	.byte	0x04, 0x17
        /*004a*/ 	.short	(.L_43 - .L_42)
.L_42:
        /*004c*/ 	.word	0x00000000
        /*0050*/ 	.short	0x0005
        /*0052*/ 	.short	0x0020
        /*0054*/ 	.byte	0x00, 0xf0, 0x11, 0x00


	//----- nvinfo : EIATTR_KPARAM_INFO
	.align		4
.L_43:
        /*0058*/ 	.byte	0x04, 0x17
        /*005a*/ 	.short	(.L_45 - .L_44)
.L_44:
        /*005c*/ 	.word	0x00000000
        /*0060*/ 	.short	0x0004
        /*0062*/ 	.short	0x001c
        /*0064*/ 	.byte	0x00, 0xf0, 0x11, 0x00


	//----- nvinfo : EIATTR_KPARAM_INFO
	.align		4
.L_45:
        /*0068*/ 	.byte	0x04, 0x17
        /*006a*/ 	.short	(.L_47 - .L_46)
.L_46:
        /*006c*/ 	.word	0x00000000
        /*0070*/ 	.short	0x0003
        /*0072*/ 	.short	0x0018
        /*0074*/ 	.byte	0x00, 0xf0, 0x11, 0x00


	//----- nvinfo : EIATTR_KPARAM_INFO
	.align		4
.L_47:
        /*0078*/ 	.byte	0x04, 0x17
        /*007a*/ 	.short	(.L_49 - .L_48)
.L_48:
        /*007c*/ 	.word	0x00000000
        /*0080*/ 	.short	0x0002
        /*0082*/ 	.short	0x0010
        /*0084*/ 	.byte	0x00, 0xf5, 0x21, 0x00


	//----- nvinfo : EIATTR_KPARAM_INFO
	.align		4
.L_49:
        /*0088*/ 	.byte	0x04, 0x17
        /*008a*/ 	.short	(.L_51 - .L_50)
.L_50:
        /*008c*/ 	.word	0x00000000
        /*0090*/ 	.short	0x0001
        /*0092*/ 	.short	0x0008
        /*0094*/ 	.byte	0x00, 0xf5, 0x21, 0x00


	//----- nvinfo : EIATTR_KPARAM_INFO
	.align		4
.L_51:
        /*0098*/ 	.byte	0x04, 0x17
        /*009a*/ 	.short	(.L_53 - .L_52)
.L_52:
        /*009c*/ 	.word	0x00000000
        /*00a0*/ 	.short	0x0000
        /*00a2*/ 	.short	0x0000
        /*00a4*/ 	.byte	0x00, 0xf5, 0x21, 0x00


	//----- nvinfo : EIATTR_SPARSE_MMA_MASK
	.align		4
.L_53:
        /*00a8*/ 	.byte	0x03, 0x50
        /*00aa*/ 	.short	0x0000


	//----- nvinfo : EIATTR_MAXREG_COUNT
	.align		4
        /*00ac*/ 	.byte	0x03, 0x1b
        /*00ae*/ 	.short	0x00ff


	//----- nvinfo : EIATTR_MERCURY_ISA_VERSION
	.align		4
        /*00b0*/ 	.byte	0x03, 0x5f
        /*00b2*/ 	.short	0x0101


	//----- nvinfo : EIATTR_VRC_CTA_INIT_COUNT
	.align		4
        /*00b4*/ 	.byte	0x02, 0x4a
	.zero		1
	.zero		1


	//----- nvinfo : EIATTR_EXIT_INSTR_OFFSETS
	.align		4
        /*00b8*/ 	.byte	0x04, 0x1c
        /*00ba*/ 	.short	(.L_55 - .L_54)


	//   ....[0]....
.L_54:
        /*00bc*/ 	.word	0x00000010


	//----- nvinfo : EIATTR_CBANK_PARAM_SIZE
	.align		4
.L_55:
        /*00c0*/ 	.byte	0x03, 0x19
        /*00c2*/ 	.short	0x0034


	//----- nvinfo : EIATTR_PARAM_CBANK
	.align		4
        /*00c4*/ 	.byte	0x04, 0x0a
        /*00c6*/ 	.short	(.L_57 - .L_56)
	.align		4
.L_56:
        /*00c8*/ 	.word	index@(.nv.constant0._Z19colorTiles_nosharedPPjP5uint2S2_jiiiiii)
        /*00cc*/ 	.short	0x0380
        /*00ce*/ 	.short	0x0034


	//----- nvinfo : EIATTR_SW_WAR
	.align		4
.L_57:
        /*00d0*/ 	.byte	0x04, 0x36
        /*00d2*/ 	.short	(.L_59 - .L_58)
.L_58:
        /*00d4*/ 	.word	0x00000008
.L_59:


//--------------------- .nv.callgraph             --------------------------
	.section	.nv.callgraph,"",@"SHT_CUDA_CALLGRAPH"
	.align	4
	.sectionentsize	8
	.align		4
        /*0000*/ 	.word	0x00000000
	.align		4
        /*0004*/ 	.word	0xffffffff
	.align		4
        /*0008*/ 	.word	0x00000000
	.align		4
        /*000c*/ 	.word	0xfffffffe
	.align		4
        /*0010*/ 	.word	0x00000000
	.align		4
        /*0014*/ 	.word	0xfffffffd
	.align		4
        /*0018*/ 	.word	0x00000000
	.align		4
        /*001c*/ 	.word	0xfffffffc


//--------------------- .text._Z21countSubnets_nosharedPPjS_iiii --------------------------
	.section	.text._Z21countSubnets_nosharedPPjS_iiii,"ax",@progbits
	.align	128
        .global         _Z21countSubnets_nosharedPPjS_iiii
        .type           _Z21countSubnets_nosharedPPjS_iiii,@function
        .size           _Z21countSubnets_nosharedPPjS_iiii,(.L_x_2 - _Z21countSubnets_nosharedPPjS_iiii)
        .other          _Z21countSubnets_nosharedPPjS_iiii,@"STO_CUDA_ENTRY STV_DEFAULT"
_Z21countSubnets_nosharedPPjS_iiii:
.text._Z21countSubnets_nosharedPPjS_iiii:
[----:B------:R-:W-:Y:S01]  /*0000*/  LDC R1, c[0x0][0x37c] ;  /* 0x0000df00ff017b82 */ /* 0x000fe20000000800 */
[----:B------:R-:W-:Y:S05]  /*0010*/  EXIT ;  /* 0x000000000000794d */ /* 0x000fea0003800000 */
.L_x_0:
[----:B------:R-:W-:-:S00]  /*0020*/  BRA `(.L_x_0) ;  /* 0xfffffffc00fc7947 */ /* 0x000fc0000383ffff */
[----:B------:R-:W-:-:S00]  /*0030*/  NOP ;  /* 0x0000000000007918 */ /* 0x000fc00000000000 */
        /* <DEDUP_REMOVED lines=12> */
.L_x_2:


//--------------------- .text._Z19colorTiles_nosharedPPjP5uint2S2_jiiiiii --------------------------
	.section	.text._Z19colorTiles_nosharedPPjP5uint2S2_jiiiiii,"ax",@progbits
	.align	128
        .global         _Z19colorTiles_nosharedPPjP5uint2S2_jiiiiii
        .type           _Z19colorTiles_nosharedPPjP5uint2S2_jiiiiii,@function
        .size           _Z19colorTiles_nosharedPPjP5uint2S2_jiiiiii,(.L_x_3 - _Z19colorTiles_nosharedPPjP5uint2S2_jiiiiii)
        .other          _Z19colorTiles_nosharedPPjP5uint2S2_jiiiiii,@"STO_CUDA_ENTRY STV_DEFAULT"
_Z19colorTiles_nosharedPPjP5uint2S2_jiiiiii:
.text._Z19colorTiles_nosharedPPjP5uint2S2_jiiiiii:
[----:B------:R-:W-:Y:S01]  /*0000*/  LDC R1, c[0x0][0x37c] ;  /* 0x0000df00ff017b82 */ /* 0x000fe20000000800 */
[----:B------:R-:W-:Y:S05]  /*0010*/  EXIT ;  /* 0x000000000000794d */ /* 0x000fea0003800000 */
.L_x_1:
        /* <DEDUP_REMOVED lines=14> */
.L_x_3:


//--------------------- .nv.shared.reserved.0     --------------------------
	.section	.nv.shared.reserved.0,"aw",@nobits
	.weak		__nv_reservedSMEM_offset_0_alias
	.size		__nv_reservedSMEM_offset_0_alias, 0, 64
	.other		__nv_reservedSMEM_offset_0_alias,@"STO_CUDA_RESERVED_SHARED STV_DEFAULT"
__nv_reservedSMEM_offset_0_alias:
	.zero		0
	.zero		64


//--------------------- .nv.constant0._Z21countSubnets_nosharedPPjS_iiii --------------------------
	.section	.nv.constant0._Z21countSubnets_nosharedPPjS_iiii,"a",@progbits
	.sectionflags	@""
	.align	4
.nv.constant0._Z21countSubnets_nosharedPPjS_iiii:
	.zero		928


//--------------------- .nv.constant0._Z19colorTiles_nosharedPPjP5uint2S2_jiiiiii --------------------------
	.section	.nv.constant0._Z19colorTiles_nosharedPPjP5uint2S2_jiiiiii,"a",@progbits
	.sectionflags	@""
	.align	4
.nv.constant0._Z19colorTiles_nosharedPPjP5uint2S2_jiiiiii:
	.zero		948


//--------------------- SYMBOLS --------------------------

	.type		.nv.reservedSmem.offset0,@object
	.size		.nv.reservedSmem.offset0,0x4
